//
// Generated by NVIDIA NVVM Compiler
//
// Compiler Build ID: CL-36424714
// Cuda compilation tools, release 13.0, V13.0.88
// Based on NVVM 20.0.0
//

.version 9.0
.target sm_100
.address_size 64

	// .globl	_Z23kMeansClusterAssignmentPfPiS_i

.visible .entry _Z23kMeansClusterAssignmentPfPiS_i(
	.param .u64 .ptr .align 1 _Z23kMeansClusterAssignmentPfPiS_i_param_0,
	.param .u64 .ptr .align 1 _Z23kMeansClusterAssignmentPfPiS_i_param_1,
	.param .u64 .ptr .align 1 _Z23kMeansClusterAssignmentPfPiS_i_param_2,
	.param .u32 _Z23kMeansClusterAssignmentPfPiS_i_param_3
)
{
	.reg .pred 	%p<12>;
	.reg .b32 	%r<17>;
	.reg .b32 	%f<82>;
	.reg .b64 	%rd<11>;

	ld.param.u64 	%rd1, [_Z23kMeansClusterAssignmentPfPiS_i_param_0];
	ld.param.u64 	%rd2, [_Z23kMeansClusterAssignmentPfPiS_i_param_1];
	ld.param.u64 	%rd3, [_Z23kMeansClusterAssignmentPfPiS_i_param_2];
	ld.param.u32 	%r2, [_Z23kMeansClusterAssignmentPfPiS_i_param_3];
	mov.u32 	%r3, %ctaid.x;
	mov.u32 	%r4, %ntid.x;
	mov.u32 	%r5, %tid.x;
	mad.lo.s32 	%r1, %r3, %r4, %r5;
	setp.ge.s32 	%p1, %r1, %r2;
	@%p1 bra 	$L__BB0_2;
	cvta.to.global.u64 	%rd4, %rd2;
	cvta.to.global.u64 	%rd5, %rd3;
	cvta.to.global.u64 	%rd6, %rd1;
	shl.b32 	%r6, %r1, 1;
	mul.wide.s32 	%rd7, %r6, 4;
	add.s64 	%rd8, %rd6, %rd7;
	ld.global.f32 	%f1, [%rd8+4];
	ld.global.f32 	%f2, [%rd8];
	ld.global.f32 	%f3, [%rd5];
	ld.global.f32 	%f4, [%rd5+4];
	sub.f32 	%f5, %f3, %f2;
	sub.f32 	%f6, %f4, %f1;
	mul.f32 	%f7, %f6, %f6;
	fma.rn.f32 	%f8, %f5, %f5, %f7;
	sqrt.rn.f32 	%f9, %f8;
	setp.geu.f32 	%p2, %f9, 0f7F7FFFFF;
	selp.f32 	%f10, 0f7F7FFFFF, %f9, %p2;
	selp.s32 	%r7, -1, 0, %p2;
	ld.global.f32 	%f11, [%rd5+8];
	ld.global.f32 	%f12, [%rd5+12];
	sub.f32 	%f13, %f11, %f2;
	sub.f32 	%f14, %f12, %f1;
	mul.f32 	%f15, %f14, %f14;
	fma.rn.f32 	%f16, %f13, %f13, %f15;
	sqrt.rn.f32 	%f17, %f16;
	setp.lt.f32 	%p3, %f17, %f10;
	selp.f32 	%f18, %f17, %f10, %p3;
	selp.b32 	%r8, 1, %r7, %p3;
	ld.global.f32 	%f19, [%rd5+16];
	ld.global.f32 	%f20, [%rd5+20];
	sub.f32 	%f21, %f19, %f2;
	sub.f32 	%f22, %f20, %f1;
	mul.f32 	%f23, %f22, %f22;
	fma.rn.f32 	%f24, %f21, %f21, %f23;
	sqrt.rn.f32 	%f25, %f24;
	setp.lt.f32 	%p4, %f25, %f18;
	selp.f32 	%f26, %f25, %f18, %p4;
	selp.b32 	%r9, 2, %r8, %p4;
	ld.global.f32 	%f27, [%rd5+24];
	ld.global.f32 	%f28, [%rd5+28];
	sub.f32 	%f29, %f27, %f2;
	sub.f32 	%f30, %f28, %f1;
	mul.f32 	%f31, %f30, %f30;
	fma.rn.f32 	%f32, %f29, %f29, %f31;
	sqrt.rn.f32 	%f33, %f32;
	setp.lt.f32 	%p5, %f33, %f26;
	selp.f32 	%f34, %f33, %f26, %p5;
	selp.b32 	%r10, 3, %r9, %p5;
	ld.global.f32 	%f35, [%rd5+32];
	ld.global.f32 	%f36, [%rd5+36];
	sub.f32 	%f37, %f35, %f2;
	sub.f32 	%f38, %f36, %f1;
	mul.f32 	%f39, %f38, %f38;
	fma.rn.f32 	%f40, %f37, %f37, %f39;
	sqrt.rn.f32 	%f41, %f40;
	setp.lt.f32 	%p6, %f41, %f34;
	selp.f32 	%f42, %f41, %f34, %p6;
	selp.b32 	%r11, 4, %r10, %p6;
	ld.global.f32 	%f43, [%rd5+40];
	ld.global.f32 	%f44, [%rd5+44];
	sub.f32 	%f45, %f43, %f2;
	sub.f32 	%f46, %f44, %f1;
	mul.f32 	%f47, %f46, %f46;
	fma.rn.f32 	%f48, %f45, %f45, %f47;
	sqrt.rn.f32 	%f49, %f48;
	setp.lt.f32 	%p7, %f49, %f42;
	selp.f32 	%f50, %f49, %f42, %p7;
	selp.b32 	%r12, 5, %r11, %p7;
	ld.global.f32 	%f51, [%rd5+48];
	ld.global.f32 	%f52, [%rd5+52];
	sub.f32 	%f53, %f51, %f2;
	sub.f32 	%f54, %f52, %f1;
	mul.f32 	%f55, %f54, %f54;
	fma.rn.f32 	%f56, %f53, %f53, %f55;
	sqrt.rn.f32 	%f57, %f56;
	setp.lt.f32 	%p8, %f57, %f50;
	selp.f32 	%f58, %f57, %f50, %p8;
	selp.b32 	%r13, 6, %r12, %p8;
	ld.global.f32 	%f59, [%rd5+56];
	ld.global.f32 	%f60, [%rd5+60];
	sub.f32 	%f61, %f59, %f2;
	sub.f32 	%f62, %f60, %f1;
	mul.f32 	%f63, %f62, %f62;
	fma.rn.f32 	%f64, %f61, %f61, %f63;
	sqrt.rn.f32 	%f65, %f64;
	setp.lt.f32 	%p9, %f65, %f58;
	selp.f32 	%f66, %f65, %f58, %p9;
	selp.b32 	%r14, 7, %r13, %p9;
	ld.global.f32 	%f67, [%rd5+64];
	ld.global.f32 	%f68, [%rd5+68];
	sub.f32 	%f69, %f67, %f2;
	sub.f32 	%f70, %f68, %f1;
	mul.f32 	%f71, %f70, %f70;
	fma.rn.f32 	%f72, %f69, %f69, %f71;
	sqrt.rn.f32 	%f73, %f72;
	setp.lt.f32 	%p10, %f73, %f66;
	selp.f32 	%f74, %f73, %f66, %p10;
	selp.b32 	%r15, 8, %r14, %p10;
	ld.global.f32 	%f75, [%rd5+72];
	ld.global.f32 	%f76, [%rd5+76];
	sub.f32 	%f77, %f75, %f2;
	sub.f32 	%f78, %f76, %f1;
	mul.f32 	%f79, %f78, %f78;
	fma.rn.f32 	%f80, %f77, %f77, %f79;
	sqrt.rn.f32 	%f81, %f80;
	setp.lt.f32 	%p11, %f81, %f74;
	selp.b32 	%r16, 9, %r15, %p11;
	mul.wide.s32 	%rd9, %r1, 4;
	add.s64 	%rd10, %rd4, %rd9;
	st.global.u32 	[%rd10], %r16;
$L__BB0_2:
	ret;

}
	// .globl	_Z20kMeansCentroidUpdatePfPiS_S0_i
.visible .entry _Z20kMeansCentroidUpdatePfPiS_S0_i(
	.param .u64 .ptr .align 1 _Z20kMeansCentroidUpdatePfPiS_S0_i_param_0,
	.param .u64 .ptr .align 1 _Z20kMeansCentroidUpdatePfPiS_S0_i_param_1,
	.param .u64 .ptr .align 1 _Z20kMeansCentroidUpdatePfPiS_S0_i_param_2,
	.param .u64 .ptr .align 1 _Z20kMeansCentroidUpdatePfPiS_S0_i_param_3,
	.param .u32 _Z20kMeansCentroidUpdatePfPiS_S0_i_param_4
)
{
	.reg .pred 	%p<4>;
	.reg .b32 	%r<9>;
	.reg .b32 	%f<7>;
	.reg .b64 	%rd<9>;

	ld.param.u64 	%rd2, [_Z20kMeansCentroidUpdatePfPiS_S0_i_param_2];
	ld.param.u64 	%rd3, [_Z20kMeansCentroidUpdatePfPiS_S0_i_param_3];
	ld.param.u32 	%r3, [_Z20kMeansCentroidUpdatePfPiS_S0_i_param_4];
	mov.u32 	%r4, %ctaid.x;
	mov.u32 	%r5, %ntid.x;
	mov.u32 	%r6, %tid.x;
	mad.lo.s32 	%r1, %r4, %r5, %r6;
	setp.ge.s32 	%p1, %r1, %r3;
	@%p1 bra 	$L__BB1_4;
	bar.sync 	0;
	bar.sync 	0;
	setp.gt.s32 	%p2, %r1, 9;
	@%p2 bra 	$L__BB1_4;
	cvta.to.global.u64 	%rd4, %rd3;
	mul.wide.s32 	%rd5, %r1, 4;
	add.s64 	%rd1, %rd4, %rd5;
	ld.global.u32 	%r2, [%rd1];
	setp.eq.s32 	%p3, %r2, 0;
	@%p3 bra 	$L__BB1_4;
	shl.b32 	%r7, %r1, 1;
	cvta.to.global.u64 	%rd6, %rd2;
	mul.wide.s32 	%rd7, %r7, 4;
	add.s64 	%rd8, %rd6, %rd7;
	ld.global.f32 	%f1, [%rd8];
	cvt.rn.f32.s32 	%f2, %r2;
	div.rn.f32 	%f3, %f1, %f2;
	st.global.f32 	[%rd8], %f3;
	ld.global.f32 	%f4, [%rd8+4];
	ld.global.u32 	%r8, [%rd1];
	cvt.rn.f32.s32 	%f5, %r8;
	div.rn.f32 	%f6, %f4, %f5;
	st.global.f32 	[%rd8+4], %f6;
$L__BB1_4:
	ret;

}


// ===== COMPILED SASS (sm_100) =====

	.target	sm_100

	.elftype	@"ET_EXEC"


//--------------------- .note.nv.tkinfo           --------------------------
	.section	.note.nv.tkinfo,"",@"SHT_NOTE"
	.sectionflags	@"SHF_NOTE_NV_TKINFO"
	.tkinfo
        /*0018*/ 	.word	0x00000002
        /*0030*/ 	.string	""
        /*0030*/ 	.string	"ptxas"
        /*0030*/ 	.string	"Cuda compilation tools, release 13.0, V13.0.88"
        /*0030*/ 	.string	"Build cuda_13.0.r13.0/compiler.36424714_0"
        /*0030*/ 	.string	"-arch sm_100 -m 64 "



//--------------------- .note.nv.cuinfo           --------------------------
	.section	.note.nv.cuinfo,"",@"SHT_NOTE"
	.sectionflags	@"SHF_NOTE_NV_CUINFO"
        /*0018*/ 	.short	0x0002
        /*001a*/ 	.short	0x0064
        /*001c*/ 	.short	0x0082
	.zero		2


//--------------------- .nv.info                  --------------------------
	.section	.nv.info,"",@"SHT_CUDA_INFO"
	.align	4


	//----- nvinfo : EIATTR_REGCOUNT
	.align		4
        /*0000*/ 	.byte	0x04, 0x2f
        /*0002*/ 	.short	(.L_1 - .L_0)
	.align		4
.L_0:
        /*0004*/ 	.word	index@(_Z23kMeansClusterAssignmentPfPiS_i)
        /*0008*/ 	.word	0x00000012


	//----- nvinfo : EIATTR_FRAME_SIZE
	.align		4
.L_1:
        /*000c*/ 	.byte	0x04, 0x11
        /*000e*/ 	.short	(.L_3 - .L_2)
	.align		4
.L_2:
        /*0010*/ 	.word	index@($__internal_1_$__cuda_sm20_sqrt_rn_f32_slowpath)
        /*0014*/ 	.word	0x00000000


	//----- nvinfo : EIATTR_FRAME_SIZE
	.align		4
.L_3:
        /*0018*/ 	.byte	0x04, 0x11
        /*001a*/ 	.short	(.L_5 - .L_4)
	.align		4
.L_4:
        /*001c*/ 	.word	index@(_Z23kMeansClusterAssignmentPfPiS_i)
        /*0020*/ 	.word	0x00000000


	//----- nvinfo : EIATTR_REGCOUNT
	.align		4
.L_5:
        /*0024*/ 	.byte	0x04, 0x2f
        /*0026*/ 	.short	(.L_7 - .L_6)
	.align		4
.L_6:
        /*0028*/ 	.word	index@(_Z20kMeansCentroidUpdatePfPiS_S0_i)
        /*002c*/ 	.word	0x00000013


	//----- nvinfo : EIATTR_FRAME_SIZE
	.align		4
.L_7:
        /*0030*/ 	.byte	0x04, 0x11
        /*0032*/ 	.short	(.L_9 - .L_8)
	.align		4
.L_8:
        /*0034*/ 	.word	index@($__internal_0_$__cuda_sm3x_div_rn_noftz_f32_slowpath)
        /*0038*/ 	.word	0x00000000


	//----- nvinfo : EIATTR_FRAME_SIZE
	.align		4
.L_9:
        /*003c*/ 	.byte	0x04, 0x11
        /*003e*/ 	.short	(.L_11 - .L_10)
	.align		4
.L_10:
        /*0040*/ 	.word	index@(_Z20kMeansCentroidUpdatePfPiS_S0_i)
        /*0044*/ 	.word	0x00000000


	//----- nvinfo : EIATTR_MIN_STACK_SIZE
	.align		4
.L_11:
        /*0048*/ 	.byte	0x04, 0x12
        /*004a*/ 	.short	(.L_13 - .L_12)
	.align		4
.L_12:
        /*004c*/ 	.word	index@(_Z20kMeansCentroidUpdatePfPiS_S0_i)
        /*0050*/ 	.word	0x00000000


	//----- nvinfo : EIATTR_MIN_STACK_SIZE
	.align		4
.L_13:
        /*0054*/ 	.byte	0x04, 0x12
        /*0056*/ 	.short	(.L_15 - .L_14)
	.align		4
.L_14:
        /*0058*/ 	.word	index@(_Z23kMeansClusterAssignmentPfPiS_i)
        /*005c*/ 	.word	0x00000000
.L_15:


//--------------------- .nv.compat                --------------------------
	.section	.nv.compat,"",@"SHT_CUDA_COMPAT_INFO"
	.align	4
        /*0000*/ 	.byte	0x02, 0x09, 0x00, 0x00, 0x02, 0x02, 0x01, 0x00, 0x02, 0x05, 0x05, 0x00, 0x03, 0x07, 0x01, 0x01
        /*0010*/ 	.byte	0x02, 0x03, 0x00, 0x00, 0x02, 0x06, 0x01, 0x00, 0x04, 0x0b, 0x08, 0x00, 0x01, 0x00, 0x00, 0x00
        /*0020*/ 	.byte	0x00, 0x00, 0x00, 0x00


//--------------------- .nv.info._Z20kMeansCentroidUpdatePfPiS_S0_i --------------------------
	.section	.nv.info._Z20kMeansCentroidUpdatePfPiS_S0_i,"",@"SHT_CUDA_INFO"
	.sectionflags	@""
	.align	4


	//----- nvinfo : EIATTR_CUDA_API_VERSION
	.align		4
        /*0000*/ 	.byte	0x04, 0x37
        /*0002*/ 	.short	(.L_17 - .L_16)
.L_16:
        /*0004*/ 	.word	0x00000082


	//----- nvinfo : EIATTR_KPARAM_INFO
	.align		4
.L_17:
        /*0008*/ 	.byte	0x04, 0x17
        /*000a*/ 	.short	(.L_19 - .L_18)
.L_18:
        /*000c*/ 	.word	0x00000000
        /*0010*/ 	.short	0x0004
        /*0012*/ 	.short	0x0020
        /*0014*/ 	.byte	0x00, 0xf0, 0x11, 0x00


	//----- nvinfo : EIATTR_KPARAM_INFO
	.align		4
.L_19:
        /*0018*/ 	.byte	0x04, 0x17
        /*001a*/ 	.short	(.L_21 - .L_20)
.L_20:
        /*001c*/ 	.word	0x00000000
        /*0020*/ 	.short	0x0003
        /*0022*/ 	.short	0x0018
        /*0024*/ 	.byte	0x00, 0xf5, 0x21, 0x00


	//----- nvinfo : EIATTR_KPARAM_INFO
	.align		4
.L_21:
        /*0028*/ 	.byte	0x04, 0x17
        /*002a*/ 	.short	(.L_23 - .L_22)
.L_22:
        /*002c*/ 	.word	0x00000000
        /*0030*/ 	.short	0x0002
        /*0032*/ 	.short	0x0010
        /*0034*/ 	.byte	0x00, 0xf5, 0x21, 0x00


	//----- nvinfo : EIATTR_KPARAM_INFO
	.align		4
.L_23:
        /*0038*/ 	.byte	0x04, 0x17
        /*003a*/ 	.short	(.L_25 - .L_24)
.L_24:
        /*003c*/ 	.word	0x00000000
        /*0040*/ 	.short	0x0001
        /*0042*/ 	.short	0x0008
        /*0044*/ 	.byte	0x00, 0xf5, 0x21, 0x00


	//----- nvinfo : EIATTR_KPARAM_INFO
	.align		4
.L_25:
        /*0048*/ 	.byte	0x04, 0x17
        /*004a*/ 	.short	(.L_27 - .L_26)
.L_26:
        /*004c*/ 	.word	0x00000000
        /*0050*/ 	.short	0x0000
        /*0052*/ 	.short	0x0000
        /*0054*/ 	.byte	0x00, 0xf5, 0x21, 0x00


	//----- nvinfo : EIATTR_SPARSE_MMA_MASK
	.align		4
.L_27:
        /*0058*/ 	.byte	0x03, 0x50
        /*005a*/ 	.short	0x0000


	//----- nvinfo : EIATTR_MAXREG_COUNT
	.align		4
        /*005c*/ 	.byte	0x03, 0x1b
        /*005e*/ 	.short	0x00ff


	//----- nvinfo : EIATTR_NUM_BARRIERS
	.align		4
        /*0060*/ 	.byte	0x02, 0x4c
        /*0062*/ 	.byte	0x01
	.zero		1


	//----- nvinfo : EIATTR_MERCURY_ISA_VERSION
	.align		4
        /*0064*/ 	.byte	0x03, 0x5f
        /*0066*/ 	.short	0x0101


	//----- nvinfo : EIATTR_VRC_CTA_INIT_COUNT
	.align		4
        /*0068*/ 	.byte	0x02, 0x4a
	.zero		1
	.zero		1


	//----- nvinfo : EIATTR_EXIT_INSTR_OFFSETS
	.align		4
        /*006c*/ 	.byte	0x04, 0x1c
        /*006e*/ 	.short	(.L_29 - .L_28)


	//   ....[0]....
.L_28:
        /*0070*/ 	.word	0x00000070


	//   ....[1]....
        /*0074*/ 	.word	0x000000b0


	//   ....[2]....
        /*0078*/ 	.word	0x00000110


	//   ....[3]....
        /*007c*/ 	.word	0x00000360


	//----- nvinfo : EIATTR_CRS_STACK_SIZE
	.align		4
.L_29:
        /*0080*/ 	.byte	0x04, 0x1e
        /*0082*/ 	.short	(.L_31 - .L_30)
.L_30:
        /*0084*/ 	.word	0x00000000


	//----- nvinfo : EIATTR_CBANK_PARAM_SIZE
	.align		4
.L_31:
        /*0088*/ 	.byte	0x03, 0x19
        /*008a*/ 	.short	0x0024


	//----- nvinfo : EIATTR_PARAM_CBANK
	.align		4
        /*008c*/ 	.byte	0x04, 0x0a
        /*008e*/ 	.short	(.L_33 - .L_32)
	.align		4
.L_32:
        /*0090*/ 	.word	index@(.nv.constant0._Z20kMeansCentroidUpdatePfPiS_S0_i)
        /*0094*/ 	.short	0x0380
        /*0096*/ 	.short	0x0024


	//----- nvinfo : EIATTR_SW_WAR
	.align		4
.L_33:
        /*0098*/ 	.byte	0x04, 0x36
        /*009a*/ 	.short	(.L_35 - .L_34)
.L_34:
        /*009c*/ 	.word	0x00000008
.L_35:


//--------------------- .nv.info._Z23kMeansClusterAssignmentPfPiS_i --------------------------
	.section	.nv.info._Z23kMeansClusterAssignmentPfPiS_i,"",@"SHT_CUDA_INFO"
	.sectionflags	@""
	.align	4


	//----- nvinfo : EIATTR_CUDA_API_VERSION
	.align		4
        /*0000*/ 	.byte	0x04, 0x37
        /*0002*/ 	.short	(.L_37 - .L_36)
.L_36:
        /*0004*/ 	.word	0x00000082


	//----- nvinfo : EIATTR_KPARAM_INFO
	.align		4
.L_37:
        /*0008*/ 	.byte	0x04, 0x17
        /*000a*/ 	.short	(.L_39 - .L_38)
.L_38:
        /*000c*/ 	.word	0x00000000
        /*0010*/ 	.short	0x0003
        /*0012*/ 	.short	0x0018
        /*0014*/ 	.byte	0x00, 0xf0, 0x11, 0x00


	//----- nvinfo : EIATTR_KPARAM_INFO
	.align		4
.L_39:
        /*0018*/ 	.byte	0x04, 0x17
        /*001a*/ 	.short	(.L_41 - .L_40)
.L_40:
        /*001c*/ 	.word	0x00000000
        /*0020*/ 	.short	0x0002
        /*0022*/ 	.short	0x0010
        /*0024*/ 	.byte	0x00, 0xf5, 0x21, 0x00


	//----- nvinfo : EIATTR_KPARAM_INFO
	.align		4
.L_41:
        /*0028*/ 	.byte	0x04, 0x17
        /*002a*/ 	.short	(.L_43 - .L_42)
.L_42:
        /*002c*/ 	.word	0x00000000
        /*0030*/ 	.short	0x0001
        /*0032*/ 	.short	0x0008
        /*0034*/ 	.byte	0x00, 0xf5, 0x21, 0x00


	//----- nvinfo : EIATTR_KPARAM_INFO
	.align		4
.L_43:
        /*0038*/ 	.byte	0x04, 0x17
        /*003a*/ 	.short	(.L_45 - .L_44)
.L_44:
        /*003c*/ 	.word	0x00000000
        /*0040*/ 	.short	0x0000
        /*0042*/ 	.short	0x0000
        /*0044*/ 	.byte	0x00, 0xf5, 0x21, 0x00


	//----- nvinfo : EIATTR_SPARSE_MMA_MASK
	.align		4
.L_45:
        /*0048*/ 	.byte	0x03, 0x50
        /*004a*/ 	.short	0x0000


	//----- nvinfo : EIATTR_MAXREG_COUNT
	.align		4
        /*004c*/ 	.byte	0x03, 0x1b
        /*004e*/ 	.short	0x00ff


	//----- nvinfo : EIATTR_MERCURY_ISA_VERSION
	.align		4
        /*0050*/ 	.byte	0x03, 0x5f
        /*0052*/ 	.short	0x0101


	//----- nvinfo : EIATTR_VRC_CTA_INIT_COUNT
	.align		4
        /*0054*/ 	.byte	0x02, 0x4a
	.zero		1
	.zero		1


	//----- nvinfo : EIATTR_EXIT_INSTR_OFFSETS
	.align		4
        /*0058*/ 	.byte	0x04, 0x1c
        /*005a*/ 	.short	(.L_47 - .L_46)


	//   ....[0]....
.L_46:
        /*005c*/ 	.word	0x00000070


	//   ....[1]....
        /*0060*/ 	.word	0x00000f80


	//----- nvinfo : EIATTR_CRS_STACK_SIZE
	.align		4
.L_47:
        /*0064*/ 	.byte	0x04, 0x1e
        /*0066*/ 	.short	(.L_49 - .L_48)
.L_48:
        /*0068*/ 	.word	0x00000000


	//----- nvinfo : EIATTR_CBANK_PARAM_SIZE
	.align		4
.L_49:
        /*006c*/ 	.byte	0x03, 0x19
        /*006e*/ 	.short	0x001c


	//----- nvinfo : EIATTR_PARAM_CBANK
	.align		4
        /*0070*/ 	.byte	0x04, 0x0a
        /*0072*/ 	.short	(.L_51 - .L_50)
	.align		4
.L_50:
        /*0074*/ 	.word	index@(.nv.constant0._Z23kMeansClusterAssignmentPfPiS_i)
        /*0078*/ 	.short	0x0380
        /*007a*/ 	.short	0x001c


	//----- nvinfo : EIATTR_SW_WAR
	.align		4
.L_51:
        /*007c*/ 	.byte	0x04, 0x36
        /*007e*/ 	.short	(.L_53 - .L_52)
.L_52:
        /*0080*/ 	.word	0x00000008
.L_53:


//--------------------- .nv.callgraph             --------------------------
	.section	.nv.callgraph,"",@"SHT_CUDA_CALLGRAPH"
	.align	4
	.sectionentsize	8
	.align		4
        /*0000*/ 	.word	0x00000000
	.align		4
        /*0004*/ 	.word	0xffffffff
	.align		4
        /*0008*/ 	.word	0x00000000
	.align		4
        /*000c*/ 	.word	0xfffffffe
	.align		4
        /*0010*/ 	.word	0x00000000
	.align		4
        /*0014*/ 	.word	0xfffffffd
	.align		4
        /*0018*/ 	.word	0x00000000
	.align		4
        /*001c*/ 	.word	0xfffffffc


//--------------------- .text._Z20kMeansCentroidUpdatePfPiS_S0_i --------------------------
	.section	.text._Z20kMeansCentroidUpdatePfPiS_S0_i,"ax",@progbits
	.align	128
        .global         _Z20kMeansCentroidUpdatePfPiS_S0_i
        .type           _Z20kMeansCentroidUpdatePfPiS_S0_i,@function
        .size           _Z20kMeansCentroidUpdatePfPiS_S0_i,(.L_x_48 - _Z20kMeansCentroidUpdatePfPiS_S0_i)
        .other          _Z20kMeansCentroidUpdatePfPiS_S0_i,@"STO_CUDA_ENTRY STV_DEFAULT"
_Z20kMeansCentroidUpdatePfPiS_S0_i:
.text._Z20kMeansCentroidUpdatePfPiS_S0_i:
[----:B------:R-:W-:Y:S01]  /*0000*/  LDC R1, c[0x0][0x37c] ;  /* 0x0000df00ff017b82 */ /* 0x000fe20000000800 */
[----:B------:R-:W0:Y:S07]  /*0010*/  S2R R0, SR_TID.X ;  /* 0x0000000000007919 */ /* 0x000e2e0000002100 */
[----:B------:R-:W0:Y:S01]  /*0020*/  S2UR UR4, SR_CTAID.X ;  /* 0x00000000000479c3 */ /* 0x000e220000002500 */
[----:B------:R-:W1:Y:S07]  /*0030*/  LDCU UR5, c[0x0][0x3a0] ;  /* 0x00007400ff0577ac */ /* 0x000e6e0008000800 */
[----:B------:R-:W0:Y:S02]  /*0040*/  LDC R3, c[0x0][0x360] ;  /* 0x0000d800ff037b82 */ /* 0x000e240000000800 */
[----:B0-----:R-:W-:-:S05]  /*0050*/  IMAD R3, R3, UR4, R0 ;  /* 0x0000000403037c24 */ /* 0x001fca000f8e0200 */
[----:B-1----:R-:W-:-:S13]  /*0060*/  ISETP.GE.AND P0, PT, R3, UR5, PT ;  /* 0x0000000503007c0c */ /* 0x002fda000bf06270 */
[----:B------:R-:W-:Y:S05]  /*0070*/  @P0 EXIT ;  /* 0x000000000000094d */ /* 0x000fea0003800000 */
[----:B------:R-:W-:Y:S08]  /*0080*/  BAR.SYNC.DEFER_BLOCKING 0x0 ;  /* 0x0000000000007b1d */ /* 0x000ff00000010000 */
[----:B------:R-:W-:Y:S01]  /*0090*/  BAR.SYNC.DEFER_BLOCKING 0x0 ;  /* 0x0000000000007b1d */ /* 0x000fe20000010000 */
[----:B------:R-:W-:-:S13]  /*00a0*/  ISETP.GT.AND P0, PT, R3, 0x9, PT ;  /* 0x000000090300780c */ /* 0x000fda0003f04270 */
[----:B------:R-:W-:Y:S05]  /*00b0*/  @P0 EXIT ;  /* 0x000000000000094d */ /* 0x000fea0003800000 */
[----:B------:R-:W0:Y:S01]  /*00c0*/  LDC.64 R4, c[0x0][0x398] ;  /* 0x0000e600ff047b82 */ /* 0x000e220000000a00 */
[----:B------:R-:W1:Y:S01]  /*00d0*/  LDCU.64 UR4, c[0x0][0x358] ;  /* 0x00006b00ff0477ac */ /* 0x000e620008000a00 */
[----:B0-----:R-:W-:-:S05]  /*00e0*/  IMAD.WIDE R4, R3, 0x4, R4 ;  /* 0x0000000403047825 */ /* 0x001fca00078e0204 */
[----:B-1----:R-:W2:Y:S02]  /*00f0*/  LDG.E R2, desc[UR4][R4.64] ;  /* 0x0000000404027981 */ /* 0x002ea4000c1e1900 */
[----:B--2---:R-:W-:-:S13]  /*0100*/  ISETP.NE.AND P0, PT, R2, RZ, PT ;  /* 0x000000ff0200720c */ /* 0x004fda0003f05270 */
[----:B------:R-:W-:Y:S05]  /*0110*/  @!P0 EXIT ;  /* 0x000000000000894d */ /* 0x000fea0003800000 */
[----:B------:R-:W0:Y:S01]  /*0120*/  LDC.64 R6, c[0x0][0x390] ;  /* 0x0000e400ff067b82 */ /* 0x000e220000000a00 */
[----:B------:R-:W-:-:S04]  /*0130*/  IMAD.SHL.U32 R3, R3, 0x2, RZ ;  /* 0x0000000203037824 */ /* 0x000fc800078e00ff */
[----:B0-----:R-:W-:-:S05]  /*0140*/  IMAD.WIDE R6, R3, 0x4, R6 ;  /* 0x0000000403067825 */ /* 0x001fca00078e0206 */
[----:B------:R-:W2:Y:S01]  /*0150*/  LDG.E R0, desc[UR4][R6.64] ;  /* 0x0000000406007981 */ /* 0x000ea2000c1e1900 */
[----:B------:R-:W-:Y:S01]  /*0160*/  I2FP.F32.S32 R3, R2 ;  /* 0x0000000200037245 */ /* 0x000fe20000201400 */
[----:B------:R-:W-:Y:S03]  /*0170*/  BSSY.RECONVERGENT B0, `(.L_x_0) ;  /* 0x000000c000007945 */ /* 0x000fe60003800200 */
[----:B------:R-:W0:Y:S02]  /*0180*/  MUFU.RCP R2, R3 ;  /* 0x0000000300027308 */ /* 0x000e240000001000 */
[----:B0-----:R-:W-:-:S04]  /*0190*/  FFMA R9, -R3, R2, 1 ;  /* 0x3f80000003097423 */ /* 0x001fc80000000102 */
[----:B------:R-:W-:Y:S02]  /*01a0*/  FFMA R9, R2, R9, R2 ;  /* 0x0000000902097223 */ /* 0x000fe40000000002 */
[----:B--2---:R-:W0:Y:S02]  /*01b0*/  FCHK P0, R0, R3 ;  /* 0x0000000300007302 */ /* 0x004e240000000000 */
[----:B------:R-:W-:-:S04]  /*01c0*/  FFMA R2, R0, R9, RZ ;  /* 0x0000000900027223 */ /* 0x000fc800000000ff */
[----:B------:R-:W-:-:S04]  /*01d0*/  FFMA R8, -R3, R2, R0 ;  /* 0x0000000203087223 */ /* 0x000fc80000000100 */
[----:B------:R-:W-:Y:S01]  /*01e0*/  FFMA R9, R9, R8, R2 ;  /* 0x0000000809097223 */ /* 0x000fe20000000002 */
[----:B0-----:R-:W-:Y:S06]  /*01f0*/  @!P0 BRA `(.L_x_1) ;  /* 0x00000000000c8947 */ /* 0x001fec0003800000 */
[----:B------:R-:W-:-:S07]  /*0200*/  MOV R2, 0x220 ;  /* 0x0000022000027802 */ /* 0x000fce0000000f00 */
[----:B------:R-:W-:Y:S05]  /*0210*/  CALL.REL.NOINC `($__internal_0_$__cuda_sm3x_div_rn_noftz_f32_slowpath) ;  /* 0x0000000000547944 */ /* 0x000fea0003c00000 */
[----:B------:R-:W-:-:S07]  /*0220*/  IMAD.MOV.U32 R9, RZ, RZ, R0 ;  /* 0x000000ffff097224 */ /* 0x000fce00078e0000 */
.L_x_1:
[----:B------:R-:W-:Y:S05]  /*0230*/  BSYNC.RECONVERGENT B0 ;  /* 0x0000000000007941 */ /* 0x000fea0003800200 */
.L_x_0:
[----:B------:R0:W-:Y:S04]  /*0240*/  STG.E desc[UR4][R6.64], R9 ;  /* 0x0000000906007986 */ /* 0x0001e8000c101904 */
[----:B------:R-:W2:Y:S04]  /*0250*/  LDG.E R4, desc[UR4][R4.64] ;  /* 0x0000000404047981 */ /* 0x000ea8000c1e1900 */
[----:B------:R-:W3:Y:S01]  /*0260*/  LDG.E R0, desc[UR4][R6.64+0x4] ;  /* 0x0000040406007981 */ /* 0x000ee2000c1e1900 */
[----:B------:R-:W-:Y:S01]  /*0270*/  BSSY.RECONVERGENT B0, `(.L_x_2) ;  /* 0x000000d000007945 */ /* 0x000fe20003800200 */
[----:B--2---:R-:W-:-:S04]  /*0280*/  I2FP.F32.S32 R3, R4 ;  /* 0x0000000400037245 */ /* 0x004fc80000201400 */
[----:B------:R-:W1:Y:S08]  /*0290*/  MUFU.RCP R2, R3 ;  /* 0x0000000300027308 */ /* 0x000e700000001000 */
[----:B---3--:R-:W2:Y:S01]  /*02a0*/  FCHK P0, R0, R3 ;  /* 0x0000000300007302 */ /* 0x008ea20000000000 */
[----:B-1----:R-:W-:-:S04]  /*02b0*/  FFMA R11, -R3, R2, 1 ;  /* 0x3f800000030b7423 */ /* 0x002fc80000000102 */
[----:B------:R-:W-:-:S04]  /*02c0*/  FFMA R11, R2, R11, R2 ;  /* 0x0000000b020b7223 */ /* 0x000fc80000000002 */
[----:B------:R-:W-:-:S04]  /*02d0*/  FFMA R2, R0, R11, RZ ;  /* 0x0000000b00027223 */ /* 0x000fc800000000ff */
[----:B------:R-:W-:-:S04]  /*02e0*/  FFMA R8, -R3, R2, R0 ;  /* 0x0000000203087223 */ /* 0x000fc80000000100 */
[----:B------:R-:W-:Y:S01]  /*02f0*/  FFMA R11, R11, R8, R2 ;  /* 0x000000080b0b7223 */ /* 0x000fe20000000002 */
[----:B0-2---:R-:W-:Y:S06]  /*0300*/  @!P0 BRA `(.L_x_3) ;  /* 0x00000000000c8947 */ /* 0x005fec0003800000 */
[----:B------:R-:W-:-:S07]  /*0310*/  MOV R2, 0x330 ;  /* 0x0000033000027802 */ /* 0x000fce0000000f00 */
[----:B------:R-:W-:Y:S05]  /*0320*/  CALL.REL.NOINC `($__internal_0_$__cuda_sm3x_div_rn_noftz_f32_slowpath) ;  /* 0x0000000000107944 */ /* 0x000fea0003c00000 */
[----:B------:R-:W-:-:S07]  /*0330*/  IMAD.MOV.U32 R11, RZ, RZ, R0 ;  /* 0x000000ffff0b7224 */ /* 0x000fce00078e0000 */
.L_x_3:
[----:B------:R-:W-:Y:S05]  /*0340*/  BSYNC.RECONVERGENT B0 ;  /* 0x0000000000007941 */ /* 0x000fea0003800200 */
.L_x_2:
[----:B------:R-:W-:Y:S01]  /*0350*/  STG.E desc[UR4][R6.64+0x4], R11 ;  /* 0x0000040b06007986 */ /* 0x000fe2000c101904 */
[----:B------:R-:W-:Y:S05]  /*0360*/  EXIT ;  /* 0x000000000000794d */ /* 0x000fea0003800000 */
        .weak           $__internal_0_$__cuda_sm3x_div_rn_noftz_f32_slowpath
        .type           $__internal_0_$__cuda_sm3x_div_rn_noftz_f32_slowpath,@function
        .size           $__internal_0_$__cuda_sm3x_div_rn_noftz_f32_slowpath,(.L_x_48 - $__internal_0_$__cuda_sm3x_div_rn_noftz_f32_slowpath)
$__internal_0_$__cuda_sm3x_div_rn_noftz_f32_slowpath:
[----:B------:R-:W-:Y:S01]  /*0370*/  SHF.R.U32.HI R9, RZ, 0x17, R3 ;  /* 0x00000017ff097819 */ /* 0x000fe20000011603 */
[----:B------:R-:W-:Y:S01]  /*0380*/  BSSY.RECONVERGENT B1, `(.L_x_4) ;  /* 0x0000062000017945 */ /* 0x000fe20003800200 */
[----:B------:R-:W-:Y:S02]  /*0390*/  SHF.R.U32.HI R8, RZ, 0x17, R0 ;  /* 0x00000017ff087819 */ /* 0x000fe40000011600 */
[----:B------:R-:W-:Y:S02]  /*03a0*/  LOP3.LUT R14, R9, 0xff, RZ, 0xc0, !PT ;  /* 0x000000ff090e7812 */ /* 0x000fe400078ec0ff */
[----:B------:R-:W-:-:S03]  /*03b0*/  LOP3.LUT R12, R8, 0xff, RZ, 0xc0, !PT ;  /* 0x000000ff080c7812 */ /* 0x000fc600078ec0ff */
[----:B------:R-:W-:Y:S02]  /*03c0*/  VIADD R10, R14, 0xffffffff ;  /* 0xffffffff0e0a7836 */ /* 0x000fe40000000000 */
[----:B------:R-:W-:-:S03]  /*03d0*/  VIADD R9, R12, 0xffffffff ;  /* 0xffffffff0c097836 */ /* 0x000fc60000000000 */
[----:B------:R-:W-:-:S04]  /*03e0*/  ISETP.GT.U32.AND P0, PT, R10, 0xfd, PT ;  /* 0x000000fd0a00780c */ /* 0x000fc80003f04070 */
[----:B------:R-:W-:-:S13]  /*03f0*/  ISETP.GT.U32.OR P0, PT, R9, 0xfd, P0 ;  /* 0x000000fd0900780c */ /* 0x000fda0000704470 */
[----:B------:R-:W-:Y:S01]  /*0400*/  @!P0 IMAD.MOV.U32 R8, RZ, RZ, RZ ;  /* 0x000000ffff088224 */ /* 0x000fe200078e00ff */
[----:B------:R-:W-:Y:S06]  /*0410*/  @!P0 BRA `(.L_x_5) ;  /* 0x00000000005c8947 */ /* 0x000fec0003800000 */
[----:B------:R-:W-:Y:S02]  /*0420*/  FSETP.GTU.FTZ.AND P0, PT, |R0|, +INF , PT ;  /* 0x7f8000000000780b */ /* 0x000fe40003f1c200 */
[----:B------:R-:W-:-:S04]  /*0430*/  FSETP.GTU.FTZ.AND P1, PT, |R3|, +INF , PT ;  /* 0x7f8000000300780b */ /* 0x000fc80003f3c200 */
[----:B------:R-:W-:-:S13]  /*0440*/  PLOP3.LUT P0, PT, P0, P1, PT, 0xf8, 0x8f ;  /* 0x00000000008f781c */ /* 0x000fda0000703f70 */
[----:B------:R-:W-:Y:S05]  /*0450*/  @P0 BRA `(.L_x_6) ;  /* 0x00000004004c0947 */ /* 0x000fea0003800000 */
[----:B------:R-:W-:-:S13]  /*0460*/  LOP3.LUT P0, RZ, R3, 0x7fffffff, R0, 0xc8, !PT ;  /* 0x7fffffff03ff7812 */ /* 0x000fda000780c800 */
[----:B------:R-:W-:Y:S05]  /*0470*/  @!P0 BRA `(.L_x_7) ;  /* 0x00000004003c8947 */ /* 0x000fea0003800000 */
[C---:B------:R-:W-:Y:S02]  /*0480*/  FSETP.NEU.FTZ.AND P2, PT, |R0|.reuse, +INF , PT ;  /* 0x7f8000000000780b */ /* 0x040fe40003f5d200 */
[----:B------:R-:W-:Y:S02]  /*0490*/  FSETP.NEU.FTZ.AND P1, PT, |R3|, +INF , PT ;  /* 0x7f8000000300780b */ /* 0x000fe40003f3d200 */
[----:B------:R-:W-:-:S11]  /*04a0*/  FSETP.NEU.FTZ.AND P0, PT, |R0|, +INF , PT ;  /* 0x7f8000000000780b */ /* 0x000fd60003f1d200 */
[----:B------:R-:W-:Y:S05]  /*04b0*/  @!P1 BRA !P2, `(.L_x_7) ;  /* 0x00000004002c9947 */ /* 0x000fea0005000000 */
[----:B------:R-:W-:-:S04]  /*04c0*/  LOP3.LUT P2, RZ, R0, 0x7fffffff, RZ, 0xc0, !PT ;  /* 0x7fffffff00ff7812 */ /* 0x000fc8000784c0ff */
[----:B------:R-:W-:-:S13]  /*04d0*/  PLOP3.LUT P1, PT, P1, P2, PT, 0x2f, 0xf2 ;  /* 0x0000000000f2781c */ /* 0x000fda0000f24577 */
[----:B------:R-:W-:Y:S05]  /*04e0*/  @P1 BRA `(.L_x_8) ;  /* 0x0000000400181947 */ /* 0x000fea0003800000 */
[----:B------:R-:W-:-:S04]  /*04f0*/  LOP3.LUT P1, RZ, R3, 0x7fffffff, RZ, 0xc0, !PT ;  /* 0x7fffffff03ff7812 */ /* 0x000fc8000782c0ff */
[----:B------:R-:W-:-:S13]  /*0500*/  PLOP3.LUT P0, PT, P0, P1, PT, 0x2f, 0xf2 ;  /* 0x0000000000f2781c */ /* 0x000fda0000702577 */
[----:B------:R-:W-:Y:S05]  /*0510*/  @P0 BRA `(.L_x_9) ;  /* 0x0000000400000947 */ /* 0x000fea0003800000 */
[----:B------:R-:W-:Y:S02]  /*0520*/  ISETP.GE.AND P0, PT, R9, RZ, PT ;  /* 0x000000ff0900720c */ /* 0x000fe40003f06270 */
[----:B------:R-:W-:-:S11]  /*0530*/  ISETP.GE.AND P1, PT, R10, RZ, PT ;  /* 0x000000ff0a00720c */ /* 0x000fd60003f26270 */
[----:B------:R-:W-:Y:S02]  /*0540*/  @P0 IMAD.MOV.U32 R8, RZ, RZ, RZ ;  /* 0x000000ffff080224 */ /* 0x000fe400078e00ff */
[----:B------:R-:W-:Y:S01]  /*0550*/  @!P0 FFMA R0, R0, 1.84467440737095516160e+19, RZ ;  /* 0x5f80000000008823 */ /* 0x000fe200000000ff */
[----:B------:R-:W-:Y:S02]  /*0560*/  @!P0 IMAD.MOV.U32 R8, RZ, RZ, -0x40 ;  /* 0xffffffc0ff088424 */ /* 0x000fe400078e00ff */
[----:B------:R-:W-:Y:S02]  /*0570*/  @!P1 FFMA R3, R3, 1.84467440737095516160e+19, RZ ;  /* 0x5f80000003039823 */ /* 0x000fe400000000ff */
[----:B------:R-:W-:-:S07]  /*0580*/  @!P1 VIADD R8, R8, 0x40 ;  /* 0x0000004008089836 */ /* 0x000fce0000000000 */
.L_x_5:
[----:B------:R-:W-:Y:S01]  /*0590*/  LEA R10, R14, 0xc0800000, 0x17 ;  /* 0xc08000000e0a7811 */ /* 0x000fe200078eb8ff */
[----:B------:R-:W-:Y:S04]  /*05a0*/  BSSY.RECONVERGENT B2, `(.L_x_10) ;  /* 0x0000036000027945 */ /* 0x000fe80003800200 */
[----:B------:R-:W-:Y:S02]  /*05b0*/  IMAD.IADD R10, R3, 0x1, -R10 ;  /* 0x00000001030a7824 */ /* 0x000fe400078e0a0a */
[----:B------:R-:W-:Y:S02]  /*05c0*/  VIADD R3, R12, 0xffffff81 ;  /* 0xffffff810c037836 */ /* 0x000fe40000000000 */
[----:B------:R-:W0:Y:S01]  /*05d0*/  MUFU.RCP R9, R10 ;  /* 0x0000000a00097308 */ /* 0x000e220000001000 */
[----:B------:R-:W-:Y:S01]  /*05e0*/  FADD.FTZ R11, -R10, -RZ ;  /* 0x800000ff0a0b7221 */ /* 0x000fe20000010100 */
[----:B------:R-:W-:-:S03]  /*05f0*/  IMAD R0, R3, -0x800000, R0 ;  /* 0xff80000003007824 */ /* 0x000fc600078e0200 */
[----:B0-----:R-:W-:-:S04]  /*0600*/  FFMA R12, R9, R11, 1 ;  /* 0x3f800000090c7423 */ /* 0x001fc8000000000b */
[----:B------:R-:W-:-:S04]  /*0610*/  FFMA R16, R9, R12, R9 ;  /* 0x0000000c09107223 */ /* 0x000fc80000000009 */
[----:B------:R-:W-:-:S04]  /*0620*/  FFMA R9, R0, R16, RZ ;  /* 0x0000001000097223 */ /* 0x000fc800000000ff */
[----:B------:R-:W-:-:S04]  /*0630*/  FFMA R12, R11, R9, R0 ;  /* 0x000000090b0c7223 */ /* 0x000fc80000000000 */
[----:B------:R-:W-:Y:S01]  /*0640*/  FFMA R13, R16, R12, R9 ;  /* 0x0000000c100d7223 */ /* 0x000fe20000000009 */
[----:B------:R-:W-:-:S03]  /*0650*/  IADD3 R9, PT, PT, R3, 0x7f, -R14 ;  /* 0x0000007f03097810 */ /* 0x000fc60007ffe80e */
[----:B------:R-:W-:Y:S02]  /*0660*/  FFMA R12, R11, R13, R0 ;  /* 0x0000000d0b0c7223 */ /* 0x000fe40000000000 */
[----:B------:R-:W-:Y:S02]  /*0670*/  IMAD.IADD R9, R9, 0x1, R8 ;  /* 0x0000000109097824 */ /* 0x000fe400078e0208 */
[----:B------:R-:W-:-:S05]  /*0680*/  FFMA R0, R16, R12, R13 ;  /* 0x0000000c10007223 */ /* 0x000fca000000000d */
[----:B------:R-:W-:-:S04]  /*0690*/  SHF.R.U32.HI R3, RZ, 0x17, R0 ;  /* 0x00000017ff037819 */ /* 0x000fc80000011600 */
[----:B------:R-:W-:-:S05]  /*06a0*/  LOP3.LUT R3, R3, 0xff, RZ, 0xc0, !PT ;  /* 0x000000ff03037812 */ /* 0x000fca00078ec0ff */
[----:B------:R-:W-:-:S04]  /*06b0*/  IMAD.IADD R11, R3, 0x1, R9 ;  /* 0x00000001030b7824 */ /* 0x000fc800078e0209 */
[----:B------:R-:W-:-:S05]  /*06c0*/  VIADD R3, R11, 0xffffffff ;  /* 0xffffffff0b037836 */ /* 0x000fca0000000000 */
[----:B------:R-:W-:-:S13]  /*06d0*/  ISETP.GE.U32.AND P0, PT, R3, 0xfe, PT ;  /* 0x000000fe0300780c */ /* 0x000fda0003f06070 */
[----:B------:R-:W-:Y:S05]  /*06e0*/  @!P0 BRA `(.L_x_11) ;  /* 0x0000000000808947 */ /* 0x000fea0003800000 */
[----:B------:R-:W-:-:S13]  /*06f0*/  ISETP.GT.AND P0, PT, R11, 0xfe, PT ;  /* 0x000000fe0b00780c */ /* 0x000fda0003f04270 */
[----:B------:R-:W-:Y:S05]  /*0700*/  @P0 BRA `(.L_x_12) ;  /* 0x00000000006c0947 */ /* 0x000fea0003800000 */
[----:B------:R-:W-:-:S13]  /*0710*/  ISETP.GE.AND P0, PT, R11, 0x1, PT ;  /* 0x000000010b00780c */ /* 0x000fda0003f06270 */
[----:B------:R-:W-:Y:S05]  /*0720*/  @P0 BRA `(.L_x_13) ;  /* 0x0000000000740947 */ /* 0x000fea0003800000 */
[----:B------:R-:W-:Y:S02]  /*0730*/  ISETP.GE.AND P0, PT, R11, -0x18, PT ;  /* 0xffffffe80b00780c */ /* 0x000fe40003f06270 */
[----:B------:R-:W-:-:S11]  /*0740*/  LOP3.LUT R0, R0, 0x80000000, RZ, 0xc0, !PT ;  /* 0x8000000000007812 */ /* 0x000fd600078ec0ff */
[----:B------:R-:W-:Y:S05]  /*0750*/  @!P0 BRA `(.L_x_13) ;  /* 0x0000000000688947 */ /* 0x000fea0003800000 */
[CCC-:B------:R-:W-:Y:S01]  /*0760*/  FFMA.RZ R3, R16.reuse, R12.reuse, R13.reuse ;  /* 0x0000000c10037223 */ /* 0x1c0fe2000000c00d */
[C---:B------:R-:W-:Y:S02]  /*0770*/  VIADD R10, R11.reuse, 0x20 ;  /* 0x000000200b0a7836 */ /* 0x040fe40000000000 */
[CCC-:B------:R-:W-:Y:S01]  /*0780*/  FFMA.RM R8, R16.reuse, R12.reuse, R13.reuse ;  /* 0x0000000c10087223 */ /* 0x1c0fe2000000400d */
[----:B------:R-:W-:Y:S02]  /*0790*/  ISETP.NE.AND P2, PT, R11, RZ, PT ;  /* 0x000000ff0b00720c */ /* 0x000fe40003f45270 */
[----:B------:R-:W-:Y:S01]  /*07a0*/  LOP3.LUT R9, R3, 0x7fffff, RZ, 0xc0, !PT ;  /* 0x007fffff03097812 */ /* 0x000fe200078ec0ff */
[----:B------:R-:W-:Y:S01]  /*07b0*/  FFMA.RP R3, R16, R12, R13 ;  /* 0x0000000c10037223 */ /* 0x000fe2000000800d */
[----:B------:R-:W-:Y:S01]  /*07c0*/  ISETP.NE.AND P1, PT, R11, RZ, PT ;  /* 0x000000ff0b00720c */ /* 0x000fe20003f25270 */
[----:B------:R-:W-:Y:S01]  /*07d0*/  IMAD.MOV R11, RZ, RZ, -R11 ;  /* 0x000000ffff0b7224 */ /* 0x000fe200078e0a0b */
[----:B------:R-:W-:-:S02]  /*07e0*/  LOP3.LUT R9, R9, 0x800000, RZ, 0xfc, !PT ;  /* 0x0080000009097812 */ /* 0x000fc400078efcff */
[----:B------:R-:W-:Y:S02]  /*07f0*/  FSETP.NEU.FTZ.AND P0, PT, R3, R8, PT ;  /* 0x000000080300720b */ /* 0x000fe40003f1d000 */
[----:B------:R-:W-:Y:S02]  /*0800*/  SHF.L.U32 R10, R9, R10, RZ ;  /* 0x0000000a090a7219 */ /* 0x000fe400000006ff */
[----:B------:R-:W-:Y:S02]  /*0810*/  SEL R8, R11, RZ, P2 ;  /* 0x000000ff0b087207 */ /* 0x000fe40001000000 */
[----:B------:R-:W-:Y:S02]  /*0820*/  ISETP.NE.AND P1, PT, R10, RZ, P1 ;  /* 0x000000ff0a00720c */ /* 0x000fe40000f25270 */
[----:B------:R-:W-:Y:S02]  /*0830*/  SHF.R.U32.HI R8, RZ, R8, R9 ;  /* 0x00000008ff087219 */ /* 0x000fe40000011609 */
[----:B------:R-:W-:-:S02]  /*0840*/  PLOP3.LUT P0, PT, P0, P1, PT, 0xf8, 0x8f ;  /* 0x00000000008f781c */ /* 0x000fc40000703f70 */
[----:B------:R-:W-:Y:S02]  /*0850*/  SHF.R.U32.HI R10, RZ, 0x1, R8 ;  /* 0x00000001ff0a7819 */ /* 0x000fe40000011608 */
[----:B------:R-:W-:-:S04]  /*0860*/  SEL R3, RZ, 0x1, !P0 ;  /* 0x00000001ff037807 */ /* 0x000fc80004000000 */
[----:B------:R-:W-:-:S04]  /*0870*/  LOP3.LUT R3, R3, 0x1, R10, 0xf8, !PT ;  /* 0x0000000103037812 */ /* 0x000fc800078ef80a */
[----:B------:R-:W-:-:S05]  /*0880*/  LOP3.LUT R3, R3, R8, RZ, 0xc0, !PT ;  /* 0x0000000803037212 */ /* 0x000fca00078ec0ff */
[----:B------:R-:W-:-:S05]  /*0890*/  IMAD.IADD R3, R10, 0x1, R3 ;  /* 0x000000010a037824 */ /* 0x000fca00078e0203 */
[----:B------:R-:W-:Y:S01]  /*08a0*/  LOP3.LUT R0, R3, R0, RZ, 0xfc, !PT ;  /* 0x0000000003007212 */ /* 0x000fe200078efcff */
[----:B------:R-:W-:Y:S06]  /*08b0*/  BRA `(.L_x_13) ;  /* 0x0000000000107947 */ /* 0x000fec0003800000 */
.L_x_12:
[----:B------:R-:W-:-:S04]  /*08c0*/  LOP3.LUT R0, R0, 0x80000000, RZ, 0xc0, !PT ;  /* 0x8000000000007812 */ /* 0x000fc800078ec0ff */
[----:B------:R-:W-:Y:S01]  /*08d0*/  LOP3.LUT R0, R0, 0x7f800000, RZ, 0xfc, !PT ;  /* 0x7f80000000007812 */ /* 0x000fe200078efcff */
[----:B------:R-:W-:Y:S06]  /*08e0*/  BRA `(.L_x_13) ;  /* 0x0000000000047947 */ /* 0x000fec0003800000 */
.L_x_11:
[----:B------:R-:W-:-:S07]  /*08f0*/  IMAD R0, R9, 0x800000, R0 ;  /* 0x0080000009007824 */ /* 0x000fce00078e0200 */
.L_x_13:
[----:B------:R-:W-:Y:S05]  /*0900*/  BSYNC.RECONVERGENT B2 ;  /* 0x0000000000027941 */ /* 0x000fea0003800200 */
.L_x_10:
[----:B------:R-:W-:Y:S05]  /*0910*/  BRA `(.L_x_14) ;  /* 0x0000000000207947 */ /* 0x000fea0003800000 */
.L_x_9:
[----:B------:R-:W-:-:S04]  /*0920*/  LOP3.LUT R0, R3, 0x80000000, R0, 0x48, !PT ;  /* 0x8000000003007812 */ /* 0x000fc800078e4800 */
[----:B------:R-:W-:Y:S01]  /*0930*/  LOP3.LUT R0, R0, 0x7f800000, RZ, 0xfc, !PT ;  /* 0x7f80000000007812 */ /* 0x000fe200078efcff */
[----:B------:R-:W-:Y:S06]  /*0940*/  BRA `(.L_x_14) ;  /* 0x0000000000147947 */ /* 0x000fec0003800000 */
.L_x_8:
[----:B------:R-:W-:Y:S01]  /*0950*/  LOP3.LUT R0, R3, 0x80000000, R0, 0x48, !PT ;  /* 0x8000000003007812 */ /* 0x000fe200078e4800 */
[----:B------:R-:W-:Y:S06]  /*0960*/  BRA `(.L_x_14) ;  /* 0x00000000000c7947 */ /* 0x000fec0003800000 */
.L_x_7:
[----:B------:R-:W0:Y:S01]  /*0970*/  MUFU.RSQ R0, -QNAN ;  /* 0xffc0000000007908 */ /* 0x000e220000001400 */
[----:B------:R-:W-:Y:S05]  /*0980*/  BRA `(.L_x_14) ;  /* 0x0000000000047947 */ /* 0x000fea0003800000 */
.L_x_6:
[----:B------:R-:W-:-:S07]  /*0990*/  FADD.FTZ R0, R0, R3 ;  /* 0x0000000300007221 */ /* 0x000fce0000010000 */
.L_x_14:
[----:B------:R-:W-:Y:S05]  /*09a0*/  BSYNC.RECONVERGENT B1 ;  /* 0x0000000000017941 */ /* 0x000fea0003800200 */
.L_x_4:
[----:B------:R-:W-:-:S04]  /*09b0*/  IMAD.MOV.U32 R3, RZ, RZ, 0x0 ;  /* 0x00000000ff037424 */ /* 0x000fc800078e00ff */
[----:B0-----:R-:W-:Y:S05]  /*09c0*/  RET.REL.NODEC R2 `(_Z20kMeansCentroidUpdatePfPiS_S0_i) ;  /* 0xfffffff4028c7950 */ /* 0x001fea0003c3ffff */
.L_x_15:
[----:B------:R-:W-:-:S00]  /*09d0*/  BRA `(.L_x_15) ;  /* 0xfffffffc00fc7947 */ /* 0x000fc0000383ffff */
[----:B------:R-:W-:-:S00]  /*09e0*/  NOP ;  /* 0x0000000000007918 */ /* 0x000fc00000000000 */
        /* <DEDUP_REMOVED lines=9> */
.L_x_48:


//--------------------- .text._Z23kMeansClusterAssignmentPfPiS_i --------------------------
	.section	.text._Z23kMeansClusterAssignmentPfPiS_i,"ax",@progbits
	.align	128
        .global         _Z23kMeansClusterAssignmentPfPiS_i
        .type           _Z23kMeansClusterAssignmentPfPiS_i,@function
        .size           _Z23kMeansClusterAssignmentPfPiS_i,(.L_x_49 - _Z23kMeansClusterAssignmentPfPiS_i)
        .other          _Z23kMeansClusterAssignmentPfPiS_i,@"STO_CUDA_ENTRY STV_DEFAULT"
_Z23kMeansClusterAssignmentPfPiS_i:
.text._Z23kMeansClusterAssignmentPfPiS_i:
        /* <DEDUP_REMOVED lines=8> */
[----:B------:R-:W0:Y:S01]  /*0080*/  LDC.64 R2, c[0x0][0x380] ;  /* 0x0000e000ff027b82 */ /* 0x000e220000000a00 */
[----:B------:R-:W1:Y:S01]  /*0090*/  LDCU.64 UR4, c[0x0][0x358] ;  /* 0x00006b00ff0477ac */ /* 0x000e620008000a00 */
[----:B------:R-:W-:-:S06]  /*00a0*/  SHF.L.U32 R5, R4, 0x1, RZ ;  /* 0x0000000104057819 */ /* 0x000fcc00000006ff */
[----:B------:R-:W2:Y:S01]  /*00b0*/  LDC.64 R8, c[0x0][0x390] ;  /* 0x0000e400ff087b82 */ /* 0x000ea20000000a00 */
[----:B0-----:R-:W-:-:S05]  /*00c0*/  IMAD.WIDE R2, R5, 0x4, R2 ;  /* 0x0000000405027825 */ /* 0x001fca00078e0202 */
[----:B-1----:R-:W3:Y:S04]  /*00d0*/  LDG.E R5, desc[UR4][R2.64+0x4] ;  /* 0x0000040402057981 */ /* 0x002ee8000c1e1900 */
[----:B--2---:R-:W3:Y:S04]  /*00e0*/  LDG.E R0, desc[UR4][R8.64+0x4] ;  /* 0x0000040408007981 */ /* 0x004ee8000c1e1900 */
[----:B------:R-:W2:Y:S04]  /*00f0*/  LDG.E R6, desc[UR4][R2.64] ;  /* 0x0000000402067981 */ /* 0x000ea8000c1e1900 */
[----:B------:R-:W2:Y:S01]  /*0100*/  LDG.E R7, desc[UR4][R8.64] ;  /* 0x0000000408077981 */ /* 0x000ea2000c1e1900 */
[----:B------:R-:W-:Y:S01]  /*0110*/  BSSY.RECONVERGENT B0, `(.L_x_16) ;  /* 0x0000011000007945 */ /* 0x000fe20003800200 */
[----:B---3--:R-:W-:-:S04]  /*0120*/  FADD R0, -R5, R0 ;  /* 0x0000000005007221 */ /* 0x008fc80000000100 */
[----:B------:R-:W-:Y:S01]  /*0130*/  FMUL R0, R0, R0 ;  /* 0x0000000000007220 */ /* 0x000fe20000400000 */
[----:B--2---:R-:W-:-:S04]  /*0140*/  FADD R7, -R6, R7 ;  /* 0x0000000706077221 */ /* 0x004fc80000000100 */
[----:B------:R-:W-:-:S05]  /*0150*/  FFMA R0, R7, R7, R0 ;  /* 0x0000000707007223 */ /* 0x000fca0000000000 */
[----:B------:R-:W-:Y:S01]  /*0160*/  IADD3 R10, PT, PT, R0, -0xd000000, RZ ;  /* 0xf3000000000a7810 */ /* 0x000fe20007ffe0ff */
[----:B------:R0:W1:Y:S03]  /*0170*/  MUFU.RSQ R7, R0 ;  /* 0x0000000000077308 */ /* 0x0000660000001400 */
[----:B------:R-:W-:-:S13]  /*0180*/  ISETP.GT.U32.AND P0, PT, R10, 0x727fffff, PT ;  /* 0x727fffff0a00780c */ /* 0x000fda0003f04070 */
[----:B0-----:R-:W-:Y:S05]  /*0190*/  @!P0 BRA `(.L_x_17) ;  /* 0x0000000000108947 */ /* 0x001fea0003800000 */
[----:B------:R-:W-:-:S07]  /*01a0*/  MOV R2, 0x1c0 ;  /* 0x000001c000027802 */ /* 0x000fce0000000f00 */
[----:B-1----:R-:W-:Y:S05]  /*01b0*/  CALL.REL.NOINC `($__internal_1_$__cuda_sm20_sqrt_rn_f32_slowpath) ;  /* 0x0000000c00747944 */ /* 0x002fea0003c00000 */
[----:B------:R-:W-:Y:S01]  /*01c0*/  MOV R8, R9 ;  /* 0x0000000900087202 */ /* 0x000fe20000000f00 */
[----:B------:R-:W-:Y:S06]  /*01d0*/  BRA `(.L_x_18) ;  /* 0x0000000000107947 */ /* 0x000fec0003800000 */
.L_x_17:
[----:B-1----:R-:W-:Y:S01]  /*01e0*/  FMUL.FTZ R3, R0, R7 ;  /* 0x0000000700037220 */ /* 0x002fe20000410000 */
[----:B------:R-:W-:-:S03]  /*01f0*/  FMUL.FTZ R7, R7, 0.5 ;  /* 0x3f00000007077820 */ /* 0x000fc60000410000 */
[----:B------:R-:W-:-:S04]  /*0200*/  FFMA R0, -R3, R3, R0 ;  /* 0x0000000303007223 */ /* 0x000fc80000000100 */
[----:B------:R-:W-:-:S07]  /*0210*/  FFMA R8, R0, R7, R3 ;  /* 0x0000000700087223 */ /* 0x000fce0000000003 */
.L_x_18:
[----:B------:R-:W-:Y:S05]  /*0220*/  BSYNC.RECONVERGENT B0 ;  /* 0x0000000000007941 */ /* 0x000fea0003800200 */
.L_x_16:
[----:B------:R-:W0:Y:S02]  /*0230*/  LDC.64 R2, c[0x0][0x390] ;  /* 0x0000e400ff027b82 */ /* 0x000e240000000a00 */
[----:B0-----:R-:W2:Y:S04]  /*0240*/  LDG.E R0, desc[UR4][R2.64+0xc] ;  /* 0x00000c0402007981 */ /* 0x001ea8000c1e1900 */
[----:B------:R-:W3:Y:S01]  /*0250*/  LDG.E R7, desc[UR4][R2.64+0x8] ;  /* 0x0000080402077981 */ /* 0x000ee2000c1e1900 */
[C---:B------:R-:W-:Y:S01]  /*0260*/  FSETP.GEU.AND P0, PT, R8.reuse, 3.40282346638528859812e+38, PT ;  /* 0x7f7fffff0800780b */ /* 0x040fe20003f0e000 */
[----:B------:R-:W-:Y:S03]  /*0270*/  BSSY.RECONVERGENT B0, `(.L_x_19) ;  /* 0x0000012000007945 */ /* 0x000fe60003800200 */
[----:B------:R-:W-:Y:S01]  /*0280*/  FSEL R8, R8, 3.40282346638528859812e+38, !P0 ;  /* 0x7f7fffff08087808 */ /* 0x000fe20004000000 */
[----:B--2---:R-:W-:Y:S01]  /*0290*/  FADD R0, -R5, R0 ;  /* 0x0000000005007221 */ /* 0x004fe20000000100 */
[----:B---3--:R-:W-:-:S03]  /*02a0*/  FADD R7, -R6, R7 ;  /* 0x0000000706077221 */ /* 0x008fc60000000100 */
[----:B------:R-:W-:-:S04]  /*02b0*/  FMUL R0, R0, R0 ;  /* 0x0000000000007220 */ /* 0x000fc80000400000 */
[----:B------:R-:W-:-:S04]  /*02c0*/  FFMA R0, R7, R7, R0 ;  /* 0x0000000707007223 */ /* 0x000fc80000000000 */
[----:B------:R0:W1:Y:S01]  /*02d0*/  MUFU.RSQ R9, R0 ;  /* 0x0000000000097308 */ /* 0x0000620000001400 */
[----:B------:R-:W-:-:S04]  /*02e0*/  IADD3 R7, PT, PT, R0, -0xd000000, RZ ;  /* 0xf300000000077810 */ /* 0x000fc80007ffe0ff */
[----:B------:R-:W-:Y:S02]  /*02f0*/  ISETP.GT.U32.AND P1, PT, R7, 0x727fffff, PT ;  /* 0x727fffff0700780c */ /* 0x000fe40003f24070 */
[----:B------:R-:W-:-:S11]  /*0300*/  SEL R7, RZ, 0xffffffff, !P0 ;  /* 0xffffffffff077807 */ /* 0x000fd60004000000 */
[----:B01----:R-:W-:Y:S05]  /*0310*/  @!P1 BRA `(.L_x_20) ;  /* 0x00000000000c9947 */ /* 0x003fea0003800000 */
[----:B------:R-:W-:-:S07]  /*0320*/  MOV R2, 0x340 ;  /* 0x0000034000027802 */ /* 0x000fce0000000f00 */
[----:B------:R-:W-:Y:S05]  /*0330*/  CALL.REL.NOINC `($__internal_1_$__cuda_sm20_sqrt_rn_f32_slowpath) ;  /* 0x0000000c00147944 */ /* 0x000fea0003c00000 */
[----:B------:R-:W-:Y:S05]  /*0340*/  BRA `(.L_x_21) ;  /* 0x0000000000107947 */ /* 0x000fea0003800000 */
.L_x_20:
[----:B------:R-:W-:Y:S01]  /*0350*/  FMUL.FTZ R3, R0, R9 ;  /* 0x0000000900037220 */ /* 0x000fe20000410000 */
[----:B------:R-:W-:-:S03]  /*0360*/  FMUL.FTZ R9, R9, 0.5 ;  /* 0x3f00000009097820 */ /* 0x000fc60000410000 */
[----:B------:R-:W-:-:S04]  /*0370*/  FFMA R0, -R3, R3, R0 ;  /* 0x0000000303007223 */ /* 0x000fc80000000100 */
[----:B------:R-:W-:-:S07]  /*0380*/  FFMA R9, R0, R9, R3 ;  /* 0x0000000900097223 */ /* 0x000fce0000000003 */
.L_x_21:
[----:B------:R-:W-:Y:S05]  /*0390*/  BSYNC.RECONVERGENT B0 ;  /* 0x0000000000007941 */ /* 0x000fea0003800200 */
.L_x_19:
[----:B------:R-:W0:Y:S02]  /*03a0*/  LDC.64 R2, c[0x0][0x390] ;  /* 0x0000e400ff027b82 */ /* 0x000e240000000a00 */
[----:B0-----:R-:W2:Y:S04]  /*03b0*/  LDG.E R0, desc[UR4][R2.64+0x14] ;  /* 0x0000140402007981 */ /* 0x001ea8000c1e1900 */
[----:B------:R-:W3:Y:S01]  /*03c0*/  LDG.E R11, desc[UR4][R2.64+0x10] ;  /* 0x00001004020b7981 */ /* 0x000ee2000c1e1900 */
[CC--:B------:R-:W-:Y:S01]  /*03d0*/  FSETP.GEU.AND P0, PT, R9.reuse, R8.reuse, PT ;  /* 0x000000080900720b */ /* 0x0c0fe20003f0e000 */
[----:B------:R-:W-:Y:S03]  /*03e0*/  BSSY.RECONVERGENT B0, `(.L_x_22) ;  /* 0x0000012000007945 */ /* 0x000fe60003800200 */
[----:B------:R-:W-:-:S02]  /*03f0*/  FSEL R8, R9, R8, !P0 ;  /* 0x0000000809087208 */ /* 0x000fc40004000000 */
[----:B------:R-:W-:Y:S01]  /*0400*/  SEL R7, R7, 0x1, P0 ;  /* 0x0000000107077807 */ /* 0x000fe20000000000 */
[----:B--2---:R-:W-:Y:S01]  /*0410*/  FADD R0, -R5, R0 ;  /* 0x0000000005007221 */ /* 0x004fe20000000100 */
[----:B---3--:R-:W-:-:S03]  /*0420*/  FADD R11, -R6, R11 ;  /* 0x0000000b060b7221 */ /* 0x008fc60000000100 */
[----:B------:R-:W-:-:S04]  /*0430*/  FMUL R0, R0, R0 ;  /* 0x0000000000007220 */ /* 0x000fc80000400000 */
[----:B------:R-:W-:-:S04]  /*0440*/  FFMA R0, R11, R11, R0 ;  /* 0x0000000b0b007223 */ /* 0x000fc80000000000 */
[----:B------:R0:W1:Y:S01]  /*0450*/  MUFU.RSQ R11, R0 ;  /* 0x00000000000b7308 */ /* 0x0000620000001400 */
[----:B------:R-:W-:-:S04]  /*0460*/  IADD3 R10, PT, PT, R0, -0xd000000, RZ ;  /* 0xf3000000000a7810 */ /* 0x000fc80007ffe0ff */
[----:B------:R-:W-:-:S13]  /*0470*/  ISETP.GT.U32.AND P1, PT, R10, 0x727fffff, PT ;  /* 0x727fffff0a00780c */ /* 0x000fda0003f24070 */
[----:B01----:R-:W-:Y:S05]  /*0480*/  @!P1 BRA `(.L_x_23) ;  /* 0x00000000000c9947 */ /* 0x003fea0003800000 */
[----:B------:R-:W-:-:S07]  /*0490*/  MOV R2, 0x4b0 ;  /* 0x000004b000027802 */ /* 0x000fce0000000f00 */
[----:B------:R-:W-:Y:S05]  /*04a0*/  CALL.REL.NOINC `($__internal_1_$__cuda_sm20_sqrt_rn_f32_slowpath) ;  /* 0x0000000800b87944 */ /* 0x000fea0003c00000 */
[----:B------:R-:W-:Y:S05]  /*04b0*/  BRA `(.L_x_24) ;  /* 0x0000000000107947 */ /* 0x000fea0003800000 */
.L_x_23:
[----:B------:R-:W-:Y:S01]  /*04c0*/  FMUL.FTZ R9, R0, R11 ;  /* 0x0000000b00097220 */ /* 0x000fe20000410000 */
[----:B------:R-:W-:-:S03]  /*04d0*/  FMUL.FTZ R11, R11, 0.5 ;  /* 0x3f0000000b0b7820 */ /* 0x000fc60000410000 */
[----:B------:R-:W-:-:S04]  /*04e0*/  FFMA R0, -R9, R9, R0 ;  /* 0x0000000909007223 */ /* 0x000fc80000000100 */
[----:B------:R-:W-:-:S07]  /*04f0*/  FFMA R9, R0, R11, R9 ;  /* 0x0000000b00097223 */ /* 0x000fce0000000009 */
.L_x_24:
[----:B------:R-:W-:Y:S05]  /*0500*/  BSYNC.RECONVERGENT B0 ;  /* 0x0000000000007941 */ /* 0x000fea0003800200 */
.L_x_22:
        /* <DEDUP_REMOVED lines=18> */
.L_x_26:
[----:B------:R-:W-:Y:S01]  /*0630*/  FMUL.FTZ R9, R0, R11 ;  /* 0x0000000b00097220 */ /* 0x000fe20000410000 */
[----:B------:R-:W-:-:S03]  /*0640*/  FMUL.FTZ R11, R11, 0.5 ;  /* 0x3f0000000b0b7820 */ /* 0x000fc60000410000 */
[----:B------:R-:W-:-:S04]  /*0650*/  FFMA R0, -R9, R9, R0 ;  /* 0x0000000909007223 */ /* 0x000fc80000000100 */
[----:B------:R-:W-:-:S07]  /*0660*/  FFMA R9, R0, R11, R9 ;  /* 0x0000000b00097223 */ /* 0x000fce0000000009 */
.L_x_27:
[----:B------:R-:W-:Y:S05]  /*0670*/  BSYNC.RECONVERGENT B0 ;  /* 0x0000000000007941 */ /* 0x000fea0003800200 */
.L_x_25:
        /* <DEDUP_REMOVED lines=18> */
.L_x_29:
[----:B------:R-:W-:Y:S01]  /*07a0*/  FMUL.FTZ R9, R0, R11 ;  /* 0x0000000b00097220 */ /* 0x000fe20000410000 */
[----:B------:R-:W-:-:S03]  /*07b0*/  FMUL.FTZ R11, R11, 0.5 ;  /* 0x3f0000000b0b7820 */ /* 0x000fc60000410000 */
[----:B------:R-:W-:-:S04]  /*07c0*/  FFMA R0, -R9, R9, R0 ;  /* 0x0000000909007223 */ /* 0x000fc80000000100 */
[----:B------:R-:W-:-:S07]  /*07d0*/  FFMA R9, R0, R11, R9 ;  /* 0x0000000b00097223 */ /* 0x000fce0000000009 */
.L_x_30:
[----:B------:R-:W-:Y:S05]  /*07e0*/  BSYNC.RECONVERGENT B0 ;  /* 0x0000000000007941 */ /* 0x000fea0003800200 */
.L_x_28:
        /* <DEDUP_REMOVED lines=18> */
.L_x_32:
[----:B------:R-:W-:Y:S01]  /*0910*/  FMUL.FTZ R9, R0, R11 ;  /* 0x0000000b00097220 */ /* 0x000fe20000410000 */
[----:B------:R-:W-:-:S03]  /*0920*/  FMUL.FTZ R11, R11, 0.5 ;  /* 0x3f0000000b0b7820 */ /* 0x000fc60000410000 */
[----:B------:R-:W-:-:S04]  /*0930*/  FFMA R0, -R9, R9, R0 ;  /* 0x0000000909007223 */ /* 0x000fc80000000100 */
[----:B------:R-:W-:-:S07]  /*0940*/  FFMA R9, R0, R11, R9 ;  /* 0x0000000b00097223 */ /* 0x000fce0000000009 */
.L_x_33:
[----:B------:R-:W-:Y:S05]  /*0950*/  BSYNC.RECONVERGENT B0 ;  /* 0x0000000000007941 */ /* 0x000fea0003800200 */
.L_x_31:
        /* <DEDUP_REMOVED lines=18> */
.L_x_35:
[----:B------:R-:W-:Y:S01]  /*0a80*/  FMUL.FTZ R9, R0, R11 ;  /* 0x0000000b00097220 */ /* 0x000fe20000410000 */
[----:B------:R-:W-:-:S03]  /*0a90*/  FMUL.FTZ R11, R11, 0.5 ;  /* 0x3f0000000b0b7820 */ /* 0x000fc60000410000 */
[----:B------:R-:W-:-:S04]  /*0aa0*/  FFMA R0, -R9, R9, R0 ;  /* 0x0000000909007223 */ /* 0x000fc80000000100 */
[----:B------:R-:W-:-:S07]  /*0ab0*/  FFMA R9, R0, R11, R9 ;  /* 0x0000000b00097223 */ /* 0x000fce0000000009 */
.L_x_36:
[----:B------:R-:W-:Y:S05]  /*0ac0*/  BSYNC.RECONVERGENT B0 ;  /* 0x0000000000007941 */ /* 0x000fea0003800200 */
.L_x_34:
        /* <DEDUP_REMOVED lines=18> */
.L_x_38:
[----:B------:R-:W-:Y:S01]  /*0bf0*/  FMUL.FTZ R9, R0, R11 ;  /* 0x0000000b00097220 */ /* 0x000fe20000410000 */
[----:B------:R-:W-:-:S03]  /*0c00*/  FMUL.FTZ R11, R11, 0.5 ;  /* 0x3f0000000b0b7820 */ /* 0x000fc60000410000 */
[----:B------:R-:W-:-:S04]  /*0c10*/  FFMA R0, -R9, R9, R0 ;  /* 0x0000000909007223 */ /* 0x000fc80000000100 */
[----:B------:R-:W-:-:S07]  /*0c20*/  FFMA R9, R0, R11, R9 ;  /* 0x0000000b00097223 */ /* 0x000fce0000000009 */
.L_x_39:
[----:B------:R-:W-:Y:S05]  /*0c30*/  BSYNC.RECONVERGENT B0 ;  /* 0x0000000000007941 */ /* 0x000fea0003800200 */
.L_x_37:
        /* <DEDUP_REMOVED lines=18> */
.L_x_41:
[----:B------:R-:W-:Y:S01]  /*0d60*/  FMUL.FTZ R9, R0, R11 ;  /* 0x0000000b00097220 */ /* 0x000fe20000410000 */
[----:B------:R-:W-:-:S03]  /*0d70*/  FMUL.FTZ R11, R11, 0.5 ;  /* 0x3f0000000b0b7820 */ /* 0x000fc60000410000 */
[----:B------:R-:W-:-:S04]  /*0d80*/  FFMA R0, -R9, R9, R0 ;  /* 0x0000000909007223 */ /* 0x000fc80000000100 */
[----:B------:R-:W-:-:S07]  /*0d90*/  FFMA R9, R0, R11, R9 ;  /* 0x0000000b00097223 */ /* 0x000fce0000000009 */
.L_x_42:
[----:B------:R-:W-:Y:S05]  /*0da0*/  BSYNC.RECONVERGENT B0 ;  /* 0x0000000000007941 */ /* 0x000fea0003800200 */
.L_x_40:
        /* <DEDUP_REMOVED lines=17> */
[----:B------:R-:W-:Y:S01]  /*0ec0*/  MOV R0, R9 ;  /* 0x0000000900007202 */ /* 0x000fe20000000f00 */
[----:B------:R-:W-:Y:S06]  /*0ed0*/  BRA `(.L_x_45) ;  /* 0x0000000000107947 */ /* 0x000fec0003800000 */
.L_x_44:
[----:B------:R-:W-:Y:S01]  /*0ee0*/  FMUL.FTZ R3, R0, R5 ;  /* 0x0000000500037220 */ /* 0x000fe20000410000 */
[----:B------:R-:W-:-:S03]  /*0ef0*/  FMUL.FTZ R5, R5, 0.5 ;  /* 0x3f00000005057820 */ /* 0x000fc60000410000 */
[----:B------:R-:W-:-:S04]  /*0f00*/  FFMA R0, -R3, R3, R0 ;  /* 0x0000000303007223 */ /* 0x000fc80000000100 */
[----:B------:R-:W-:-:S07]  /*0f10*/  FFMA R0, R0, R5, R3 ;  /* 0x0000000500007223 */ /* 0x000fce0000000003 */
.L_x_45:
[----:B------:R-:W-:Y:S05]  /*0f20*/  BSYNC.RECONVERGENT B0 ;  /* 0x0000000000007941 */ /* 0x000fea0003800200 */
.L_x_43:
[----:B------:R-:W0:Y:S01]  /*0f30*/  LDC.64 R2, c[0x0][0x388] ;  /* 0x0000e200ff027b82 */ /* 0x000e220000000a00 */
[----:B------:R-:W-:Y:S01]  /*0f40*/  FSETP.GEU.AND P0, PT, R0, R15, PT ;  /* 0x0000000f0000720b */ /* 0x000fe20003f0e000 */
[----:B0-----:R-:W-:-:S03]  /*0f50*/  IMAD.WIDE R4, R4, 0x4, R2 ;  /* 0x0000000404047825 */ /* 0x001fc600078e0202 */
[----:B------:R-:W-:-:S05]  /*0f60*/  SEL R3, R7, 0x9, P0 ;  /* 0x0000000907037807 */ /* 0x000fca0000000000 */
[----:B------:R-:W-:Y:S01]  /*0f70*/  STG.E desc[UR4][R4.64], R3 ;  /* 0x0000000304007986 */ /* 0x000fe2000c101904 */
[----:B------:R-:W-:Y:S05]  /*0f80*/  EXIT ;  /* 0x000000000000794d */ /* 0x000fea0003800000 */
        .weak           $__internal_1_$__cuda_sm20_sqrt_rn_f32_slowpath
        .type           $__internal_1_$__cuda_sm20_sqrt_rn_f32_slowpath,@function
        .size           $__internal_1_$__cuda_sm20_sqrt_rn_f32_slowpath,(.L_x_49 - $__internal_1_$__cuda_sm20_sqrt_rn_f32_slowpath)
$__internal_1_$__cuda_sm20_sqrt_rn_f32_slowpath:
[----:B------:R-:W-:-:S13]  /*0f90*/  LOP3.LUT P0, RZ, R0, 0x7fffffff, RZ, 0xc0, !PT ;  /* 0x7fffffff00ff7812 */ /* 0x000fda000780c0ff */
[----:B------:R-:W-:Y:S01]  /*0fa0*/  @!P0 MOV R9, R0 ;  /* 0x0000000000098202 */ /* 0x000fe20000000f00 */
[----:B------:R-:W-:Y:S06]  /*0fb0*/  @!P0 BRA `(.L_x_46) ;  /* 0x0000000000408947 */ /* 0x000fec0003800000 */
[----:B------:R-:W-:-:S13]  /*0fc0*/  FSETP.GEU.FTZ.AND P0, PT, R0, RZ, PT ;  /* 0x000000ff0000720b */ /* 0x000fda0003f1e000 */
[----:B------:R-:W-:Y:S01]  /*0fd0*/  @!P0 MOV R9, 0x7fffffff ;  /* 0x7fffffff00098802 */ /* 0x000fe20000000f00 */
[----:B------:R-:W-:Y:S06]  /*0fe0*/  @!P0 BRA `(.L_x_46) ;  /* 0x0000000000348947 */ /* 0x000fec0003800000 */
[----:B------:R-:W-:-:S13]  /*0ff0*/  FSETP.GTU.FTZ.AND P0, PT, |R0|, +INF , PT ;  /* 0x7f8000000000780b */ /* 0x000fda0003f1c200 */
[----:B------:R-:W-:Y:S01]  /*1000*/  @P0 FADD.FTZ R9, R0, 1 ;  /* 0x3f80000000090421 */ /* 0x000fe20000010000 */
[----:B------:R-:W-:Y:S06]  /*1010*/  @P0 BRA `(.L_x_46) ;  /* 0x0000000000280947 */ /* 0x000fec0003800000 */
[----:B------:R-:W-:-:S13]  /*1020*/  FSETP.NEU.FTZ.AND P0, PT, |R0|, +INF , PT ;  /* 0x7f8000000000780b */ /* 0x000fda0003f1d200 */
[----:B------:R-:W-:-:S04]  /*1030*/  @P0 FFMA R10, R0, 1.84467440737095516160e+19, RZ ;  /* 0x5f800000000a0823 */ /* 0x000fc800000000ff */
[----:B------:R-:W0:Y:S02]  /*1040*/  @P0 MUFU.RSQ R9, R10 ;  /* 0x0000000a00090308 */ /* 0x000e240000001400 */
[----:B0-----:R-:W-:Y:S01]  /*1050*/  @P0 FMUL.FTZ R3, R10, R9 ;  /* 0x000000090a030220 */ /* 0x001fe20000410000 */
[----:B------:R-:W-:Y:S01]  /*1060*/  @P0 FMUL.FTZ R13, R9, 0.5 ;  /* 0x3f000000090d0820 */ /* 0x000fe20000410000 */
[----:B------:R-:W-:Y:S02]  /*1070*/  @!P0 MOV R9, R0 ;  /* 0x0000000000098202 */ /* 0x000fe40000000f00 */
[----:B------:R-:W-:-:S04]  /*1080*/  @P0 FADD.FTZ R11, -R3, -RZ ;  /* 0x800000ff030b0221 */ /* 0x000fc80000010100 */
[----:B------:R-:W-:-:S04]  /*1090*/  @P0 FFMA R12, R3, R11, R10 ;  /* 0x0000000b030c0223 */ /* 0x000fc8000000000a */
[----:B------:R-:W-:-:S04]  /*10a0*/  @P0 FFMA R12, R12, R13, R3 ;  /* 0x0000000d0c0c0223 */ /* 0x000fc80000000003 */
[----:B------:R-:W-:-:S07]  /*10b0*/  @P0 FMUL.FTZ R9, R12, 2.3283064365386962891e-10 ;  /* 0x2f8000000c090820 */ /* 0x000fce0000410000 */
.L_x_46:
[----:B------:R-:W-:-:S04]  /*10c0*/  HFMA2 R3, -RZ, RZ, 0, 0 ;  /* 0x00000000ff037431 */ /* 0x000fc800000001ff */
[----:B------:R-:W-:Y:S05]  /*10d0*/  RET.REL.NODEC R2 `(_Z23kMeansClusterAssignmentPfPiS_i) ;  /* 0xffffffec02c87950 */ /* 0x000fea0003c3ffff */
.L_x_47:
        /* <DEDUP_REMOVED lines=10> */
.L_x_49:


//--------------------- .nv.shared.reserved.0     --------------------------
	.section	.nv.shared.reserved.0,"aw",@nobits
	.weak		__nv_reservedSMEM_offset_0_alias
	.size		__nv_reservedSMEM_offset_0_alias, 0, 64
	.other		__nv_reservedSMEM_offset_0_alias,@"STO_CUDA_RESERVED_SHARED STV_DEFAULT"
__nv_reservedSMEM_offset_0_alias:
	.zero		0
	.zero		64


//--------------------- .nv.constant0._Z20kMeansCentroidUpdatePfPiS_S0_i --------------------------
	.section	.nv.constant0._Z20kMeansCentroidUpdatePfPiS_S0_i,"a",@progbits
	.sectionflags	@""
	.align	4
.nv.constant0._Z20kMeansCentroidUpdatePfPiS_S0_i:
	.zero		932


//--------------------- .nv.constant0._Z23kMeansClusterAssignmentPfPiS_i --------------------------
	.section	.nv.constant0._Z23kMeansClusterAssignmentPfPiS_i,"a",@progbits
	.sectionflags	@""
	.align	4
.nv.constant0._Z23kMeansClusterAssignmentPfPiS_i:
	.zero		924


//--------------------- SYMBOLS --------------------------

	.type		.nv.reservedSmem.offset0,@object
	.size		.nv.reservedSmem.offset0,0x4
